	.headerflags	@"EF_CUDA_TEXMODE_UNIFIED EF_CUDA_64BIT_ADDRESS EF_CUDA_ACCELERATORS EF_CUDA_SM90 EF_CUDA_VIRTUAL_SM(EF_CUDA_SM90)"
	.elftype	@"ET_EXEC"


//--------------------- .nv.info                  --------------------------
	.section	.nv.info,"",@"SHT_CUDA_INFO"
	.align	4


	//----- nvinfo : EIATTR_REGCOUNT
	.align		4
        /*0000*/ 	.byte	0x04, 0x2f
        /*0002*/ 	.short	(.L_3 - .L_2)
	.align		4
.L_2:
        /*0004*/ 	.word	index@(triton_poi_fused__native_batch_norm_legit_no_training_mul_sigmoid_12)
        /*0008*/ 	.word	0x00000020


	//----- nvinfo : EIATTR_MIN_STACK_SIZE
	.align		4
.L_3:
        /*000c*/ 	.byte	0x04, 0x12
        /*000e*/ 	.short	(.L_5 - .L_4)
	.align		4
.L_4:
        /*0010*/ 	.word	index@(triton_poi_fused__native_batch_norm_legit_no_training_mul_sigmoid_12)
        /*0014*/ 	.word	0x00000000


	//----- nvinfo : EIATTR_FRAME_SIZE
	.align		4
.L_5:
        /*0018*/ 	.byte	0x04, 0x11
        /*001a*/ 	.short	(.L_7 - .L_6)
	.align		4
.L_6:
        /*001c*/ 	.word	index@(triton_poi_fused__native_batch_norm_legit_no_training_mul_sigmoid_12)
        /*0020*/ 	.word	0x00000000


	//----- nvinfo : EIATTR_MIN_STACK_SIZE
	.align		4
.L_7:
        /*0024*/ 	.byte	0x04, 0x12
        /*0026*/ 	.short	(.L_9 - .L_8)
	.align		4
.L_8:
        /*0028*/ 	.word	index@(triton_poi_fused__native_batch_norm_legit_no_training_mul_sigmoid_12)
        /*002c*/ 	.word	0x00000000
.L_9:


//--------------------- .nv.info.triton_poi_fused__native_batch_norm_legit_no_training_mul_sigmoid_12 --------------------------
	.section	.nv.info.triton_poi_fused__native_batch_norm_legit_no_training_mul_sigmoid_12,"",@"SHT_CUDA_INFO"
	.sectionflags	@""
	.align	4


	//----- nvinfo : EIATTR_CUDA_API_VERSION
	.align		4
        /*0000*/ 	.byte	0x04, 0x37
        /*0002*/ 	.short	(.L_11 - .L_10)
.L_10:
        /*0004*/ 	.word	0x0000007c


	//----- nvinfo : EIATTR_KPARAM_INFO
	.align		4
.L_11:
        /*0008*/ 	.byte	0x04, 0x17
        /*000a*/ 	.short	(.L_13 - .L_12)
.L_12:
        /*000c*/ 	.word	0x00000000
        /*0010*/ 	.short	0x0006
        /*0012*/ 	.short	0x0030
        /*0014*/ 	.byte	0x00, 0xf0, 0x11, 0x00


	//----- nvinfo : EIATTR_KPARAM_INFO
	.align		4
.L_13:
        /*0018*/ 	.byte	0x04, 0x17
        /*001a*/ 	.short	(.L_15 - .L_14)
.L_14:
        /*001c*/ 	.word	0x00000000
        /*0020*/ 	.short	0x0005
        /*0022*/ 	.short	0x0028
        /*0024*/ 	.byte	0x00, 0xf4, 0x21, 0x00


	//----- nvinfo : EIATTR_KPARAM_INFO
	.align		4
.L_15:
        /*0028*/ 	.byte	0x04, 0x17
        /*002a*/ 	.short	(.L_17 - .L_16)
.L_16:
        /*002c*/ 	.word	0x00000000
        /*0030*/ 	.short	0x0004
        /*0032*/ 	.short	0x0020
        /*0034*/ 	.byte	0x00, 0xf4, 0x21, 0x00


	//----- nvinfo : EIATTR_KPARAM_INFO
	.align		4
.L_17:
        /*0038*/ 	.byte	0x04, 0x17
        /*003a*/ 	.short	(.L_19 - .L_18)
.L_18:
        /*003c*/ 	.word	0x00000000
        /*0040*/ 	.short	0x0003
        /*0042*/ 	.short	0x0018
        /*0044*/ 	.byte	0x00, 0xf4, 0x21, 0x00


	//----- nvinfo : EIATTR_KPARAM_INFO
	.align		4
.L_19:
        /*0048*/ 	.byte	0x04, 0x17
        /*004a*/ 	.short	(.L_21 - .L_20)
.L_20:
        /*004c*/ 	.word	0x00000000
        /*0050*/ 	.short	0x0002
        /*0052*/ 	.short	0x0010
        /*0054*/ 	.byte	0x00, 0xf4, 0x21, 0x00


	//----- nvinfo : EIATTR_KPARAM_INFO
	.align		4
.L_21:
        /*0058*/ 	.byte	0x04, 0x17
        /*005a*/ 	.short	(.L_23 - .L_22)
.L_22:
        /*005c*/ 	.word	0x00000000
        /*0060*/ 	.short	0x0001
        /*0062*/ 	.short	0x0008
        /*0064*/ 	.byte	0x00, 0xf4, 0x21, 0x00


	//----- nvinfo : EIATTR_KPARAM_INFO
	.align		4
.L_23:
        /*0068*/ 	.byte	0x04, 0x17
        /*006a*/ 	.short	(.L_25 - .L_24)
.L_24:
        /*006c*/ 	.word	0x00000000
        /*0070*/ 	.short	0x0000
        /*0072*/ 	.short	0x0000
        /*0074*/ 	.byte	0x00, 0xf4, 0x21, 0x00


	//----- nvinfo : EIATTR_SPARSE_MMA_MASK
	.align		4
.L_25:
        /*0078*/ 	.byte	0x03, 0x50
        /*007a*/ 	.short	0x0000


	//----- nvinfo : EIATTR_MAXREG_COUNT
	.align		4
        /*007c*/ 	.byte	0x03, 0x1b
        /*007e*/ 	.short	0x00ff


	//----- nvinfo : EIATTR_EXIT_INSTR_OFFSETS
	.align		4
        /*0080*/ 	.byte	0x04, 0x1c
        /*0082*/ 	.short	(.L_27 - .L_26)


	//   ....[0]....
.L_26:
        /*0084*/ 	.word	0x00000860


	//----- nvinfo : EIATTR_REQNTID
	.align		4
.L_27:
        /*0088*/ 	.byte	0x04, 0x10
        /*008a*/ 	.short	(.L_29 - .L_28)
.L_28:
        /*008c*/ 	.word	0x00000080
        /*0090*/ 	.word	0x00000001
        /*0094*/ 	.word	0x00000001


	//----- nvinfo : EIATTR_CBANK_PARAM_SIZE
	.align		4
.L_29:
        /*0098*/ 	.byte	0x03, 0x19
        /*009a*/ 	.short	0x0034


	//----- nvinfo : EIATTR_PARAM_CBANK
	.align		4
        /*009c*/ 	.byte	0x04, 0x0a
        /*009e*/ 	.short	(.L_31 - .L_30)
	.align		4
.L_30:
        /*00a0*/ 	.word	index@(.nv.constant0.triton_poi_fused__native_batch_norm_legit_no_training_mul_sigmoid_12)
        /*00a4*/ 	.short	0x0210
        /*00a6*/ 	.short	0x0034


	//----- nvinfo : EIATTR_SW_WAR
	.align		4
.L_31:
        /*00a8*/ 	.byte	0x04, 0x36
        /*00aa*/ 	.short	(.L_33 - .L_32)
.L_32:
        /*00ac*/ 	.word	0x00000008
.L_33:


//--------------------- .nv.callgraph             --------------------------
	.section	.nv.callgraph,"",@"SHT_CUDA_CALLGRAPH"
	.align	4
	.sectionentsize	8
	.align		4
        /*0000*/ 	.word	0x00000000
	.align		4
        /*0004*/ 	.word	0xffffffff
	.align		4
        /*0008*/ 	.word	0x00000000
	.align		4
        /*000c*/ 	.word	0xfffffffe
	.align		4
        /*0010*/ 	.word	0x00000000
	.align		4
        /*0014*/ 	.word	0xfffffffd
	.align		4
        /*0018*/ 	.word	0x00000000
	.align		4
        /*001c*/ 	.word	0xfffffffc


//--------------------- .nv.constant4             --------------------------
	.section	.nv.constant4,"a",@progbits
	.align	8
	.align		8
.nv.constant4:
        /*0000*/ 	.dword	_$_str
	.align		8
        /*0008*/ 	.dword	_$_str_$_2


//--------------------- .text.triton_poi_fused__native_batch_norm_legit_no_training_mul_sigmoid_12 --------------------------
	.section	.text.triton_poi_fused__native_batch_norm_legit_no_training_mul_sigmoid_12,"ax",@progbits
	.align	128
        .global         triton_poi_fused__native_batch_norm_legit_no_training_mul_sigmoid_12
        .type           triton_poi_fused__native_batch_norm_legit_no_training_mul_sigmoid_12,@function
        .size           triton_poi_fused__native_batch_norm_legit_no_training_mul_sigmoid_12,(.L_x_1 - triton_poi_fused__native_batch_norm_legit_no_training_mul_sigmoid_12)
        .other          triton_poi_fused__native_batch_norm_legit_no_training_mul_sigmoid_12,@"STO_CUDA_ENTRY STV_DEFAULT"
triton_poi_fused__native_batch_norm_legit_no_training_mul_sigmoid_12:
.text.triton_poi_fused__native_batch_norm_legit_no_training_mul_sigmoid_12:
[----:B------:R-:W-:Y:S01]  /*0000*/  LDC R1, c[0x0][0x28] ;  /* 0x00000a00ff017b82 */ /* 0x000fe20000000800 */
[----:B------:R-:W1:Y:S07]  /*0010*/  S2R R0, SR_TID.X ;  /* 0x0000000000007919 */ /* 0x000e6e0000002100 */
[----:B------:R-:W2:Y:S01]  /*0020*/  LDC.64 R4, c[0x0][0x228] ;  /* 0x00008a00ff047b82 */ /* 0x000ea20000000a00 */
[----:B------:R-:W-:Y:S01]  /*0030*/  ULDC.64 UR4, c[0x0][0x208] ;  /* 0x0000820000047ab9 */ /* 0x000fe20000000a00 */
[----:B------:R-:W3:Y:S06]  /*0040*/  S2R R3, SR_CTAID.X ;  /* 0x0000000000037919 */ /* 0x000eec0000002500 */
[----:B------:R-:W4:Y:S08]  /*0050*/  LDC.64 R8, c[0x0][0x218] ;  /* 0x00008600ff087b82 */ /* 0x000f300000000a00 */
[----:B------:R-:W5:Y:S08]  /*0060*/  LDC.64 R12, c[0x0][0x220] ;  /* 0x00008800ff0c7b82 */ /* 0x000f700000000a00 */
[----:B------:R-:W5:Y:S01]  /*0070*/  LDC.64 R20, c[0x0][0x230] ;  /* 0x00008c00ff147b82 */ /* 0x000f620000000a00 */
[----:B-1----:R-:W-:-:S07]  /*0080*/  SHF.L.U32 R0, R0, 0x2, RZ ;  /* 0x0000000200007819 */ /* 0x002fce00000006ff */
[----:B------:R-:W1:Y:S01]  /*0090*/  LDC.64 R16, c[0x0][0x238] ;  /* 0x00008e00ff107b82 */ /* 0x000e620000000a00 */
[----:B------:R-:W-:-:S04]  /*00a0*/  LOP3.LUT R0, R0, 0x1fc, RZ, 0xc0, !PT ;  /* 0x000001fc00007812 */ /* 0x000fc800078ec0ff */
[----:B---3--:R-:W-:-:S05]  /*00b0*/  LEA R0, R3, R0, 0x9 ;  /* 0x0000000003007211 */ /* 0x008fca00078e48ff */
[----:B------:R-:W-:-:S05]  /*00c0*/  IMAD.HI R2, R0, 0x2aaaaaab, RZ ;  /* 0x2aaaaaab00027827 */ /* 0x000fca00078e02ff */
[----:B------:R-:W-:-:S04]  /*00d0*/  SHF.R.U32.HI R3, RZ, 0x1f, R2 ;  /* 0x0000001fff037819 */ /* 0x000fc80000011602 */
[----:B------:R-:W-:-:S05]  /*00e0*/  LEA.HI R3, R2, R3, RZ, 0x1b ;  /* 0x0000000302037211 */ /* 0x000fca00078fd8ff */
[----:B------:R-:W-:-:S04]  /*00f0*/  IMAD R2, R3, -0xc0, R0 ;  /* 0xffffff4003027824 */ /* 0x000fc800078e0200 */
[----:B--2---:R-:W-:-:S06]  /*0100*/  IMAD.WIDE R4, R2, 0x4, R4 ;  /* 0x0000000402047825 */ /* 0x004fcc00078e0204 */
[----:B------:R-:W2:Y:S01]  /*0110*/  LDG.E.EL.128 R4, desc[UR4][R4.64] ;  /* 0x0000000404047981 */ /* 0x000ea2000c2e1d00 */
[----:B----4-:R-:W-:-:S04]  /*0120*/  IMAD.WIDE R8, R0, 0x4, R8 ;  /* 0x0000000400087825 */ /* 0x010fc800078e0208 */
[C---:B-----5:R-:W-:Y:S02]  /*0130*/  IMAD.WIDE R12, R2.reuse, 0x4, R12 ;  /* 0x00000004020c7825 */ /* 0x060fe400078e020c */
[----:B------:R-:W3:Y:S04]  /*0140*/  LDG.E.128 R8, desc[UR4][R8.64] ;  /* 0x0000000408087981 */ /* 0x000ee8000c1e1d00 */
[----:B------:R-:W3:Y:S01]  /*0150*/  LDG.E.EL.128 R12, desc[UR4][R12.64] ;  /* 0x000000040c0c7981 */ /* 0x000ee2000c2e1d00 */
[----:B0-----:R-:W-:-:S04]  /*0160*/  IMAD.WIDE R20, R2, 0x4, R20 ;  /* 0x0000000402147825 */ /* 0x001fc800078e0214 */
[----:B-1----:R-:W-:Y:S02]  /*0170*/  IMAD.WIDE R16, R2, 0x4, R16 ;  /* 0x0000000402107825 */ /* 0x002fe400078e0210 */
[----:B------:R-:W4:Y:S04]  /*0180*/  LDG.E.EL.128 R20, desc[UR4][R20.64] ;  /* 0x0000000414147981 */ /* 0x000f28000c2e1d00 */
[----:B------:R-:W4:Y:S01]  /*0190*/  LDG.E.EL.128 R16, desc[UR4][R16.64] ;  /* 0x0000000410107981 */ /* 0x000f22000c2e1d00 */
[----:B------:R-:W-:Y:S01]  /*01a0*/  HFMA2.MMA R2, -RZ, RZ, 1.625, 0 ;  /* 0x3e800000ff027435 */ /* 0x000fe200000001ff */
[----:B--2---:R-:W-:Y:S01]  /*01b0*/  FADD R4, R4, 9.9999997473787516356e-06 ;  /* 0x3727c5ac04047421 */ /* 0x004fe20000000000 */
[----:B------:R-:W-:Y:S01]  /*01c0*/  FADD R5, R5, 9.9999997473787516356e-06 ;  /* 0x3727c5ac05057421 */ /* 0x000fe20000000000 */
[----:B------:R-:W-:Y:S01]  /*01d0*/  FADD R6, R6, 9.9999997473787516356e-06 ;  /* 0x3727c5ac06067421 */ /* 0x000fe20000000000 */
[----:B------:R-:W-:Y:S01]  /*01e0*/  FADD R7, R7, 9.9999997473787516356e-06 ;  /* 0x3727c5ac07077421 */ /* 0x000fe20000000000 */
[----:B------:R-:W0:Y:S01]  /*01f0*/  MUFU.SQRT R24, R4 ;  /* 0x0000000400187308 */ /* 0x000e220000002000 */
[----:B---3--:R-:W-:-:S07]  /*0200*/  FADD R8, R8, -R12 ;  /* 0x8000000c08087221 */ /* 0x008fce0000000000 */
[----:B------:R1:W2:Y:S01]  /*0210*/  MUFU.SQRT R25, R5 ;  /* 0x0000000500197308 */ /* 0x0002a20000002000 */
[----:B------:R-:W-:Y:S01]  /*0220*/  FADD R9, R9, -R13 ;  /* 0x8000000d09097221 */ /* 0x000fe20000000000 */
[----:B------:R-:W-:Y:S01]  /*0230*/  FADD R10, R10, -R14 ;  /* 0x8000000e0a0a7221 */ /* 0x000fe20000000000 */
[----:B------:R-:W-:Y:S01]  /*0240*/  FADD R11, R11, -R15 ;  /* 0x8000000f0b0b7221 */ /* 0x000fe20000000000 */
[----:B0-----:R-:W-:-:S04]  /*0250*/  FSETP.GT.AND P6, PT, R24, 8.50705917302346158658e+37, PT ;  /* 0x7e8000001800780b */ /* 0x001fc80003fc4000 */
[----:B------:R-:W0:Y:S01]  /*0260*/  MUFU.SQRT R3, R6 ;  /* 0x0000000600037308 */ /* 0x000e220000002000 */
[----:B------:R-:W-:Y:S02]  /*0270*/  FSETP.GEU.AND P5, PT, R24, 1.175494350822287508e-38, PT ;  /* 0x008000001800780b */ /* 0x000fe40003fae000 */
[----:B-1----:R-:W-:Y:S02]  /*0280*/  FSEL R5, R2, 1, P6 ;  /* 0x3f80000002057808 */ /* 0x002fe40003000000 */
[----:B--2---:R-:W-:-:S03]  /*0290*/  FSETP.GT.AND P4, PT, R25, 8.50705917302346158658e+37, PT ;  /* 0x7e8000001900780b */ /* 0x004fc60003f84000 */
[----:B------:R-:W1:Y:S01]  /*02a0*/  MUFU.SQRT R7, R7 ;  /* 0x0000000700077308 */ /* 0x000e620000002000 */
[----:B------:R-:W-:Y:S02]  /*02b0*/  FSETP.GEU.AND P2, PT, R25, 1.175494350822287508e-38, PT ;  /* 0x008000001900780b */ /* 0x000fe40003f4e000 */
[----:B------:R-:W-:Y:S01]  /*02c0*/  FSEL R29, R2, 1, P4 ;  /* 0x3f800000021d7808 */ /* 0x000fe20002000000 */
[----:B------:R-:W-:Y:S02]  /*02d0*/  @P6 FMUL R24, R24, 0.25 ;  /* 0x3e80000018186820 */ /* 0x000fe40000400000 */
[----:B------:R-:W-:Y:S01]  /*02e0*/  @!P5 FMUL R5, R5, 16777216 ;  /* 0x4b8000000505d820 */ /* 0x000fe20000400000 */
[C---:B0-----:R-:W-:Y:S01]  /*02f0*/  FSETP.GT.AND P3, PT, R3.reuse, 8.50705917302346158658e+37, PT ;  /* 0x7e8000000300780b */ /* 0x041fe20003f64000 */
[----:B------:R-:W-:Y:S01]  /*0300*/  @!P5 FMUL R24, R24, 16777216 ;  /* 0x4b8000001818d820 */ /* 0x000fe20000400000 */
[----:B------:R-:W-:Y:S02]  /*0310*/  FSETP.GEU.AND P0, PT, R3, 1.175494350822287508e-38, PT ;  /* 0x008000000300780b */ /* 0x000fe40003f0e000 */
[----:B------:R-:W-:Y:S01]  /*0320*/  FSEL R6, R2, 1, P3 ;  /* 0x3f80000002067808 */ /* 0x000fe20001800000 */
[----:B------:R-:W-:-:S02]  /*0330*/  @P4 FMUL R25, R25, 0.25 ;  /* 0x3e80000019194820 */ /* 0x000fc40000400000 */
[----:B------:R-:W0:Y:S01]  /*0340*/  MUFU.RCP R24, R24 ;  /* 0x0000001800187308 */ /* 0x000e220000001000 */
[----:B-1----:R-:W-:Y:S01]  /*0350*/  FSETP.GT.AND P1, PT, R7, 8.50705917302346158658e+37, PT ;  /* 0x7e8000000700780b */ /* 0x002fe20003f24000 */
[----:B------:R-:W-:Y:S01]  /*0360*/  @!P2 FMUL R25, R25, 16777216 ;  /* 0x4b8000001919a820 */ /* 0x000fe20000400000 */
[----:B------:R-:W-:Y:S01]  /*0370*/  FSETP.GEU.AND P6, PT, R7, 1.175494350822287508e-38, PT ;  /* 0x008000000700780b */ /* 0x000fe20003fce000 */
[----:B------:R-:W-:Y:S02]  /*0380*/  @!P2 FMUL R29, R29, 16777216 ;  /* 0x4b8000001d1da820 */ /* 0x000fe40000400000 */
[----:B------:R-:W-:Y:S02]  /*0390*/  @P3 FMUL R3, R3, 0.25 ;  /* 0x3e80000003033820 */ /* 0x000fe40000400000 */
[----:B------:R-:W1:Y:S01]  /*03a0*/  MUFU.RCP R4, R25 ;  /* 0x0000001900047308 */ /* 0x000e620000001000 */
[----:B------:R-:W-:Y:S01]  /*03b0*/  @!P0 FMUL R6, R6, 16777216 ;  /* 0x4b80000006068820 */ /* 0x000fe20000400000 */
[----:B------:R-:W-:-:S04]  /*03c0*/  @!P0 FMUL R3, R3, 16777216 ;  /* 0x4b80000003038820 */ /* 0x000fc80000400000 */
[----:B------:R-:W-:Y:S01]  /*03d0*/  @P1 FMUL R7, R7, 0.25 ;  /* 0x3e80000007071820 */ /* 0x000fe20000400000 */
[----:B0-----:R-:W-:Y:S01]  /*03e0*/  FMUL R27, R24, R5 ;  /* 0x00000005181b7220 */ /* 0x001fe20000400000 */
[----:B------:R-:W0:Y:S02]  /*03f0*/  MUFU.RCP R3, R3 ;  /* 0x0000000300037308 */ /* 0x000e240000001000 */
[----:B------:R-:W-:Y:S01]  /*0400*/  @!P6 FMUL R7, R7, 16777216 ;  /* 0x4b8000000707e820 */ /* 0x000fe20000400000 */
[----:B------:R-:W-:Y:S01]  /*0410*/  FMUL R27, R8, R27 ;  /* 0x0000001b081b7220 */ /* 0x000fe20000400000 */
[----:B------:R-:W-:Y:S01]  /*0420*/  FSEL R8, R2, 1, P1 ;  /* 0x3f80000002087808 */ /* 0x000fe20000800000 */
[----:B-1----:R-:W-:-:S03]  /*0430*/  FMUL R4, R4, R29 ;  /* 0x0000001d04047220 */ /* 0x002fc60000400000 */
[----:B------:R-:W1:Y:S01]  /*0440*/  MUFU.RCP R5, R7 ;  /* 0x0000000700057308 */ /* 0x000e620000001000 */
[----:B------:R-:W-:Y:S01]  /*0450*/  @!P6 FMUL R8, R8, 16777216 ;  /* 0x4b8000000808e820 */ /* 0x000fe20000400000 */
[----:B----4-:R-:W-:Y:S01]  /*0460*/  FFMA R16, R20, R27, R16 ;  /* 0x0000001b14107223 */ /* 0x010fe20000000010 */
[----:B------:R-:W-:Y:S01]  /*0470*/  FMUL R4, R9, R4 ;  /* 0x0000000409047220 */ /* 0x000fe20000400000 */
[----:B0-----:R-:W-:-:S03]  /*0480*/  FMUL R3, R3, R6 ;  /* 0x0000000603037220 */ /* 0x001fc60000400000 */
[----:B------:R-:W-:Y:S01]  /*0490*/  FFMA R17, R21, R4, R17 ;  /* 0x0000000415117223 */ /* 0x000fe20000000011 */
[----:B------:R-:W-:Y:S01]  /*04a0*/  FADD R6, RZ, -R16 ;  /* 0x80000010ff067221 */ /* 0x000fe20000000000 */
[----:B------:R-:W-:-:S03]  /*04b0*/  FMUL R3, R10, R3 ;  /* 0x000000030a037220 */ /* 0x000fc60000400000 */
[----:B------:R-:W-:Y:S01]  /*04c0*/  FMUL R6, R6, 1.4426950216293334961 ;  /* 0x3fb8aa3b06067820 */ /* 0x000fe20000400000 */
[----:B-1----:R-:W-:Y:S01]  /*04d0*/  FMUL R8, R5, R8 ;  /* 0x0000000805087220 */ /* 0x002fe20000400000 */
[----:B------:R-:W-:Y:S01]  /*04e0*/  FFMA R18, R22, R3, R18 ;  /* 0x0000000316127223 */ /* 0x000fe20000000012 */
[----:B------:R-:W-:Y:S02]  /*04f0*/  FADD R3, RZ, -R17 ;  /* 0x80000011ff037221 */ /* 0x000fe40000000000 */
[----:B------:R-:W-:Y:S01]  /*0500*/  FSETP.GEU.AND P0, PT, R6, -126, PT ;  /* 0xc2fc00000600780b */ /* 0x000fe20003f0e000 */
[----:B------:R-:W-:Y:S01]  /*0510*/  FMUL R8, R11, R8 ;  /* 0x000000080b087220 */ /* 0x000fe20000400000 */
[----:B------:R-:W-:Y:S01]  /*0520*/  FADD R4, RZ, -R18 ;  /* 0x80000012ff047221 */ /* 0x000fe20000000000 */
[----:B------:R-:W-:Y:S02]  /*0530*/  FMUL R5, R3, 1.4426950216293334961 ;  /* 0x3fb8aa3b03057820 */ /* 0x000fe40000400000 */
[----:B------:R-:W-:Y:S01]  /*0540*/  FFMA R19, R23, R8, R19 ;  /* 0x0000000817137223 */ /* 0x000fe20000000013 */
[----:B------:R-:W-:-:S02]  /*0550*/  FMUL R7, R4, 1.4426950216293334961 ;  /* 0x3fb8aa3b04077820 */ /* 0x000fc40000400000 */
[----:B------:R-:W-:Y:S01]  /*0560*/  FSETP.GEU.AND P1, PT, R5, -126, PT ;  /* 0xc2fc00000500780b */ /* 0x000fe20003f2e000 */
[----:B------:R-:W-:Y:S02]  /*0570*/  FADD R3, RZ, -R19 ;  /* 0x80000013ff037221 */ /* 0x000fe40000000000 */
[----:B------:R-:W-:Y:S02]  /*0580*/  FSETP.GEU.AND P2, PT, R7, -126, PT ;  /* 0xc2fc00000700780b */ /* 0x000fe40003f4e000 */
[----:B------:R-:W-:Y:S01]  /*0590*/  FMUL R9, R3, 1.4426950216293334961 ;  /* 0x3fb8aa3b03097820 */ /* 0x000fe20000400000 */
[----:B------:R-:W-:-:S04]  /*05a0*/  @!P0 FMUL R6, R6, 0.5 ;  /* 0x3f00000006068820 */ /* 0x000fc80000400000 */
[----:B------:R-:W-:Y:S01]  /*05b0*/  FSETP.GEU.AND P3, PT, R9, -126, PT ;  /* 0xc2fc00000900780b */ /* 0x000fe20003f6e000 */
[----:B------:R-:W0:Y:S02]  /*05c0*/  MUFU.EX2 R3, R6 ;  /* 0x0000000600037308 */ /* 0x000e240000000800 */
[----:B------:R-:W-:-:S03]  /*05d0*/  @!P1 FMUL R5, R5, 0.5 ;  /* 0x3f00000005059820 */ /* 0x000fc60000400000 */
[----:B------:R-:W-:-:S03]  /*05e0*/  @!P2 FMUL R7, R7, 0.5 ;  /* 0x3f0000000707a820 */ /* 0x000fc60000400000 */
[----:B------:R-:W1:Y:S04]  /*05f0*/  MUFU.EX2 R4, R5 ;  /* 0x0000000500047308 */ /* 0x000e680000000800 */
[----:B------:R-:W-:Y:S01]  /*0600*/  @!P3 FMUL R9, R9, 0.5 ;  /* 0x3f0000000909b820 */ /* 0x000fe20000400000 */
[----:B0-----:R-:W-:-:S03]  /*0610*/  @!P0 FMUL R3, R3, R3 ;  /* 0x0000000303038220 */ /* 0x001fc60000400000 */
[----:B------:R-:W0:Y:S01]  /*0620*/  MUFU.EX2 R8, R7 ;  /* 0x0000000700087308 */ /* 0x000e220000000800 */
[----:B------:R-:W-:Y:S01]  /*0630*/  FADD R3, R3, 1 ;  /* 0x3f80000003037421 */ /* 0x000fe20000000000 */
[----:B-1----:R-:W-:-:S06]  /*0640*/  @!P1 FMUL R4, R4, R4 ;  /* 0x0000000404049220 */ /* 0x002fcc0000400000 */
[----:B------:R-:W1:Y:S01]  /*0650*/  MUFU.EX2 R10, R9 ;  /* 0x00000009000a7308 */ /* 0x000e620000000800 */
[----:B------:R-:W-:Y:S01]  /*0660*/  FSETP.GT.AND P0, PT, R3, 8.50705917302346158658e+37, PT ;  /* 0x7e8000000300780b */ /* 0x000fe20003f04000 */
[----:B------:R-:W-:Y:S02]  /*0670*/  FADD R6, R4, 1 ;  /* 0x3f80000004067421 */ /* 0x000fe40000000000 */
[----:B------:R-:W2:Y:S01]  /*0680*/  LDC.64 R4, c[0x0][0x210] ;  /* 0x00008400ff047b82 */ /* 0x000ea20000000a00 */
[----:B------:R-:W-:Y:S01]  /*0690*/  FSEL R12, R2, 1, P0 ;  /* 0x3f800000020c7808 */ /* 0x000fe20000000000 */
[----:B0-----:R-:W-:Y:S01]  /*06a0*/  @!P2 FMUL R8, R8, R8 ;  /* 0x000000080808a220 */ /* 0x001fe20000400000 */
[----:B------:R-:W-:-:S03]  /*06b0*/  FSETP.GT.AND P1, PT, R6, 8.50705917302346158658e+37, PT ;  /* 0x7e8000000600780b */ /* 0x000fc60003f24000 */
[----:B------:R-:W-:Y:S01]  /*06c0*/  FADD R8, R8, 1 ;  /* 0x3f80000008087421 */ /* 0x000fe20000000000 */
[----:B------:R-:W-:-:S03]  /*06d0*/  FSEL R7, R2, 1, P1 ;  /* 0x3f80000002077808 */ /* 0x000fc60000800000 */
[----:B------:R-:W-:Y:S01]  /*06e0*/  @P0 FMUL R3, R3, 0.25 ;  /* 0x3e80000003030820 */ /* 0x000fe20000400000 */
[----:B-1----:R-:W-:Y:S01]  /*06f0*/  @!P3 FMUL R10, R10, R10 ;  /* 0x0000000a0a0ab220 */ /* 0x002fe20000400000 */
[----:B------:R-:W-:-:S03]  /*0700*/  FSETP.GT.AND P2, PT, R8, 8.50705917302346158658e+37, PT ;  /* 0x7e8000000800780b */ /* 0x000fc60003f44000 */
[----:B------:R-:W-:Y:S01]  /*0710*/  FADD R10, R10, 1 ;  /* 0x3f8000000a0a7421 */ /* 0x000fe20000000000 */
[----:B------:R-:W0:Y:S01]  /*0720*/  MUFU.RCP R3, R3 ;  /* 0x0000000300037308 */ /* 0x000e220000001000 */
[----:B------:R-:W-:Y:S01]  /*0730*/  @P1 FMUL R6, R6, 0.25 ;  /* 0x3e80000006061820 */ /* 0x000fe20000400000 */
[----:B------:R-:W-:Y:S02]  /*0740*/  FSEL R9, R2, 1, P2 ;  /* 0x3f80000002097808 */ /* 0x000fe40001000000 */
[----:B------:R-:W-:-:S04]  /*0750*/  FSETP.GT.AND P3, PT, R10, 8.50705917302346158658e+37, PT ;  /* 0x7e8000000a00780b */ /* 0x000fc80003f64000 */
[----:B------:R-:W1:Y:S01]  /*0760*/  MUFU.RCP R6, R6 ;  /* 0x0000000600067308 */ /* 0x000e620000001000 */
[----:B------:R-:W-:Y:S01]  /*0770*/  @P2 FMUL R8, R8, 0.25 ;  /* 0x3e80000008082820 */ /* 0x000fe20000400000 */
[----:B------:R-:W-:Y:S01]  /*0780*/  FSEL R11, R2, 1, P3 ;  /* 0x3f800000020b7808 */ /* 0x000fe20001800000 */
[----:B--2---:R-:W-:-:S04]  /*0790*/  IMAD.WIDE R4, R0, 0x4, R4 ;  /* 0x0000000400047825 */ /* 0x004fc800078e0204 */
[----:B0-----:R-:W-:Y:S01]  /*07a0*/  FMUL R3, R3, R12 ;  /* 0x0000000c03037220 */ /* 0x001fe20000400000 */
[----:B------:R-:W0:Y:S01]  /*07b0*/  MUFU.RCP R8, R8 ;  /* 0x0000000800087308 */ /* 0x000e220000001000 */
[----:B------:R-:W-:Y:S02]  /*07c0*/  @P3 FMUL R10, R10, 0.25 ;  /* 0x3e8000000a0a3820 */ /* 0x000fe40000400000 */
[----:B------:R-:W-:Y:S01]  /*07d0*/  FMUL R16, R16, R3 ;  /* 0x0000000310107220 */ /* 0x000fe20000400000 */
[----:B-1----:R-:W-:-:S04]  /*07e0*/  FMUL R6, R6, R7 ;  /* 0x0000000706067220 */ /* 0x002fc80000400000 */
[----:B------:R-:W1:Y:S01]  /*07f0*/  MUFU.RCP R10, R10 ;  /* 0x0000000a000a7308 */ /* 0x000e620000001000 */
[----:B------:R-:W-:Y:S01]  /*0800*/  FMUL R17, R17, R6 ;  /* 0x0000000611117220 */ /* 0x000fe20000400000 */
[----:B0-----:R-:W-:-:S04]  /*0810*/  FMUL R9, R8, R9 ;  /* 0x0000000908097220 */ /* 0x001fc80000400000 */
[----:B------:R-:W-:Y:S01]  /*0820*/  FMUL R18, R18, R9 ;  /* 0x0000000912127220 */ /* 0x000fe20000400000 */
[----:B-1----:R-:W-:-:S04]  /*0830*/  FMUL R2, R10, R11 ;  /* 0x0000000b0a027220 */ /* 0x002fc80000400000 */
[----:B------:R-:W-:-:S05]  /*0840*/  FMUL R19, R19, R2 ;  /* 0x0000000213137220 */ /* 0x000fca0000400000 */
[----:B------:R-:W-:Y:S01]  /*0850*/  STG.E.128 desc[UR4][R4.64], R16 ;  /* 0x0000001004007986 */ /* 0x000fe2000c101d04 */
[----:B------:R-:W-:Y:S05]  /*0860*/  EXIT ;  /* 0x000000000000794d */ /* 0x000fea0003800000 */
.L_x_0:
[----:B------:R-:W-:-:S00]  /*0870*/  BRA `(.L_x_0) ;  /* 0xfffffffc00fc7947 */ /* 0x000fc0000383ffff */
[----:B------:R-:W-:-:S00]  /*0880*/  NOP ;  /* 0x0000000000007918 */ /* 0x000fc00000000000 */
[----:B------:R-:W-:-:S00]  /*0890*/  NOP ;  /* 0x0000000000007918 */ /* 0x000fc00000000000 */
[----:B------:R-:W-:-:S00]  /*08a0*/  NOP ;  /* 0x0000000000007918 */ /* 0x000fc00000000000 */
[----:B------:R-:W-:-:S00]  /*08b0*/  NOP ;  /* 0x0000000000007918 */ /* 0x000fc00000000000 */
[----:B------:R-:W-:-:S00]  /*08c0*/  NOP ;  /* 0x0000000000007918 */ /* 0x000fc00000000000 */
[----:B------:R-:W-:-:S00]  /*08d0*/  NOP ;  /* 0x0000000000007918 */ /* 0x000fc00000000000 */
[----:B------:R-:W-:-:S00]  /*08e0*/  NOP ;  /* 0x0000000000007918 */ /* 0x000fc00000000000 */
[----:B------:R-:W-:-:S00]  /*08f0*/  NOP ;  /* 0x0000000000007918 */ /* 0x000fc00000000000 */
.L_x_1:


//--------------------- .nv.global.init           --------------------------
	.section	.nv.global.init,"aw",@progbits
.nv.global.init:
	.type		_$_str,@object
	.size		_$_str,(_$_str_$_2 - _$_str)
_$_str:
        /*0000*/ 	.byte	0x5f, 0x5f, 0x43, 0x55, 0x44, 0x41, 0x5f, 0x46, 0x54, 0x5a, 0x00
	.type		_$_str_$_2,@object
	.size		_$_str_$_2,(.L_1 - _$_str_$_2)
_$_str_$_2:
        /*000b*/ 	.byte	0x5f, 0x5f, 0x43, 0x55, 0x44, 0x41, 0x5f, 0x50, 0x52, 0x45, 0x43, 0x5f, 0x53, 0x51, 0x52, 0x54
        /*001b*/ 	.byte	0x00
.L_1:


//--------------------- .nv.constant0.triton_poi_fused__native_batch_norm_legit_no_training_mul_sigmoid_12 --------------------------
	.section	.nv.constant0.triton_poi_fused__native_batch_norm_legit_no_training_mul_sigmoid_12,"a",@progbits
	.sectionflags	@""
	.align	4
.nv.constant0.triton_poi_fused__native_batch_norm_legit_no_training_mul_sigmoid_12:
	.zero		580
